//
// Generated by NVIDIA NVVM Compiler
//
// Compiler Build ID: CL-36424714
// Cuda compilation tools, release 13.0, V13.0.88
// Based on NVVM 20.0.0
//

.version 9.0
.target sm_100
.address_size 64

	// .globl	_Z3sumPKfjPf

.visible .entry _Z3sumPKfjPf(
	.param .u64 .ptr .align 1 _Z3sumPKfjPf_param_0,
	.param .u32 _Z3sumPKfjPf_param_1,
	.param .u64 .ptr .align 1 _Z3sumPKfjPf_param_2
)
{
	.reg .pred 	%p<2>;
	.reg .b32 	%r<6>;
	.reg .b32 	%f<3>;
	.reg .b64 	%rd<7>;

	ld.param.u64 	%rd1, [_Z3sumPKfjPf_param_0];
	ld.param.u32 	%r2, [_Z3sumPKfjPf_param_1];
	ld.param.u64 	%rd2, [_Z3sumPKfjPf_param_2];
	mov.u32 	%r3, %tid.x;
	mov.u32 	%r4, %ctaid.x;
	shl.b32 	%r5, %r4, 9;
	add.s32 	%r1, %r5, %r3;
	setp.ge.u32 	%p1, %r1, %r2;
	@%p1 bra 	$L__BB0_2;
	cvta.to.global.u64 	%rd3, %rd1;
	cvta.to.global.u64 	%rd4, %rd2;
	mul.wide.u32 	%rd5, %r1, 4;
	add.s64 	%rd6, %rd3, %rd5;
	ld.global.f32 	%f1, [%rd6];
	atom.global.add.f32 	%f2, [%rd4], %f1;
$L__BB0_2:
	ret;

}


// ===== COMPILED SASS (sm_100) =====

	.target	sm_100

	.elftype	@"ET_EXEC"


//--------------------- .note.nv.tkinfo           --------------------------
	.section	.note.nv.tkinfo,"",@"SHT_NOTE"
	.sectionflags	@"SHF_NOTE_NV_TKINFO"
	.tkinfo
        /*0018*/ 	.word	0x00000002
        /*0030*/ 	.string	""
        /*0030*/ 	.string	"ptxas"
        /*0030*/ 	.string	"Cuda compilation tools, release 13.0, V13.0.88"
        /*0030*/ 	.string	"Build cuda_13.0.r13.0/compiler.36424714_0"
        /*0030*/ 	.string	"-arch sm_100 -m 64 "



//--------------------- .note.nv.cuinfo           --------------------------
	.section	.note.nv.cuinfo,"",@"SHT_NOTE"
	.sectionflags	@"SHF_NOTE_NV_CUINFO"
        /*0018*/ 	.short	0x0002
        /*001a*/ 	.short	0x0064
        /*001c*/ 	.short	0x0082
	.zero		2


//--------------------- .nv.info                  --------------------------
	.section	.nv.info,"",@"SHT_CUDA_INFO"
	.align	4


	//----- nvinfo : EIATTR_REGCOUNT
	.align		4
        /*0000*/ 	.byte	0x04, 0x2f
        /*0002*/ 	.short	(.L_1 - .L_0)
	.align		4
.L_0:
        /*0004*/ 	.word	index@(_Z3sumPKfjPf)
        /*0008*/ 	.word	0x00000008


	//----- nvinfo : EIATTR_FRAME_SIZE
	.align		4
.L_1:
        /*000c*/ 	.byte	0x04, 0x11
        /*000e*/ 	.short	(.L_3 - .L_2)
	.align		4
.L_2:
        /*0010*/ 	.word	index@(_Z3sumPKfjPf)
        /*0014*/ 	.word	0x00000000


	//----- nvinfo : EIATTR_MIN_STACK_SIZE
	.align		4
.L_3:
        /*0018*/ 	.byte	0x04, 0x12
        /*001a*/ 	.short	(.L_5 - .L_4)
	.align		4
.L_4:
        /*001c*/ 	.word	index@(_Z3sumPKfjPf)
        /*0020*/ 	.word	0x00000000
.L_5:


//--------------------- .nv.compat                --------------------------
	.section	.nv.compat,"",@"SHT_CUDA_COMPAT_INFO"
	.align	4
        /*0000*/ 	.byte	0x02, 0x09, 0x00, 0x00, 0x02, 0x02, 0x01, 0x00, 0x02, 0x05, 0x05, 0x00, 0x03, 0x07, 0x01, 0x01
        /*0010*/ 	.byte	0x02, 0x03, 0x00, 0x00, 0x02, 0x06, 0x01, 0x00, 0x04, 0x0b, 0x08, 0x00, 0x09, 0x00, 0x00, 0x00
        /*0020*/ 	.byte	0x00, 0x00, 0x00, 0x00


//--------------------- .nv.info._Z3sumPKfjPf     --------------------------
	.section	.nv.info._Z3sumPKfjPf,"",@"SHT_CUDA_INFO"
	.sectionflags	@""
	.align	4


	//----- nvinfo : EIATTR_CUDA_API_VERSION
	.align		4
        /*0000*/ 	.byte	0x04, 0x37
        /*0002*/ 	.short	(.L_7 - .L_6)
.L_6:
        /*0004*/ 	.word	0x00000082


	//----- nvinfo : EIATTR_KPARAM_INFO
	.align		4
.L_7:
        /*0008*/ 	.byte	0x04, 0x17
        /*000a*/ 	.short	(.L_9 - .L_8)
.L_8:
        /*000c*/ 	.word	0x00000000
        /*0010*/ 	.short	0x0002
        /*0012*/ 	.short	0x0010
        /*0014*/ 	.byte	0x00, 0xf5, 0x21, 0x00


	//----- nvinfo : EIATTR_KPARAM_INFO
	.align		4
.L_9:
        /*0018*/ 	.byte	0x04, 0x17
        /*001a*/ 	.short	(.L_11 - .L_10)
.L_10:
        /*001c*/ 	.word	0x00000000
        /*0020*/ 	.short	0x0001
        /*0022*/ 	.short	0x0008
        /*0024*/ 	.byte	0x00, 0xf0, 0x11, 0x00


	//----- nvinfo : EIATTR_KPARAM_INFO
	.align		4
.L_11:
        /*0028*/ 	.byte	0x04, 0x17
        /*002a*/ 	.short	(.L_13 - .L_12)
.L_12:
        /*002c*/ 	.word	0x00000000
        /*0030*/ 	.short	0x0000
        /*0032*/ 	.short	0x0000
        /*0034*/ 	.byte	0x00, 0xf5, 0x21, 0x00


	//----- nvinfo : EIATTR_SPARSE_MMA_MASK
	.align		4
.L_13:
        /*0038*/ 	.byte	0x03, 0x50
        /*003a*/ 	.short	0x0000


	//----- nvinfo : EIATTR_MAXREG_COUNT
	.align		4
        /*003c*/ 	.byte	0x03, 0x1b
        /*003e*/ 	.short	0x00ff


	//----- nvinfo : EIATTR_MERCURY_ISA_VERSION
	.align		4
        /*0040*/ 	.byte	0x03, 0x5f
        /*0042*/ 	.short	0x0101


	//----- nvinfo : EIATTR_VRC_CTA_INIT_COUNT
	.align		4
        /*0044*/ 	.byte	0x02, 0x4a
	.zero		1
	.zero		1


	//----- nvinfo : EIATTR_EXIT_INSTR_OFFSETS
	.align		4
        /*0048*/ 	.byte	0x04, 0x1c
        /*004a*/ 	.short	(.L_15 - .L_14)


	//   ....[0]....
.L_14:
        /*004c*/ 	.word	0x00000060


	//   ....[1]....
        /*0050*/ 	.word	0x000000d0


	//----- nvinfo : EIATTR_CBANK_PARAM_SIZE
	.align		4
.L_15:
        /*0054*/ 	.byte	0x03, 0x19
        /*0056*/ 	.short	0x0018


	//----- nvinfo : EIATTR_PARAM_CBANK
	.align		4
        /*0058*/ 	.byte	0x04, 0x0a
        /*005a*/ 	.short	(.L_17 - .L_16)
	.align		4
.L_16:
        /*005c*/ 	.word	index@(.nv.constant0._Z3sumPKfjPf)
        /*0060*/ 	.short	0x0380
        /*0062*/ 	.short	0x0018


	//----- nvinfo : EIATTR_SW_WAR
	.align		4
.L_17:
        /*0064*/ 	.byte	0x04, 0x36
        /*0066*/ 	.short	(.L_19 - .L_18)
.L_18:
        /*0068*/ 	.word	0x00000008
.L_19:


//--------------------- .nv.callgraph             --------------------------
	.section	.nv.callgraph,"",@"SHT_CUDA_CALLGRAPH"
	.align	4
	.sectionentsize	8
	.align		4
        /*0000*/ 	.word	0x00000000
	.align		4
        /*0004*/ 	.word	0xffffffff
	.align		4
        /*0008*/ 	.word	0x00000000
	.align		4
        /*000c*/ 	.word	0xfffffffe
	.align		4
        /*0010*/ 	.word	0x00000000
	.align		4
        /*0014*/ 	.word	0xfffffffd
	.align		4
        /*0018*/ 	.word	0x00000000
	.align		4
        /*001c*/ 	.word	0xfffffffc


//--------------------- .text._Z3sumPKfjPf        --------------------------
	.section	.text._Z3sumPKfjPf,"ax",@progbits
	.align	128
        .global         _Z3sumPKfjPf
        .type           _Z3sumPKfjPf,@function
        .size           _Z3sumPKfjPf,(.L_x_1 - _Z3sumPKfjPf)
        .other          _Z3sumPKfjPf,@"STO_CUDA_ENTRY STV_DEFAULT"
_Z3sumPKfjPf:
.text._Z3sumPKfjPf:
[----:B------:R-:W-:Y:S01]  /*0000*/  LDC R1, c[0x0][0x37c] ;  /* 0x0000df00ff017b82 */ /* 0x000fe20000000800 */
[----:B------:R-:W0:Y:S01]  /*0010*/  S2R R5, SR_TID.X ;  /* 0x0000000000057919 */ /* 0x000e220000002100 */
[----:B------:R-:W1:Y:S01]  /*0020*/  LDCU UR4, c[0x0][0x388] ;  /* 0x00007100ff0477ac */ /* 0x000e620008000800 */
[----:B------:R-:W0:Y:S02]  /*0030*/  S2R R0, SR_CTAID.X ;  /* 0x0000000000007919 */ /* 0x000e240000002500 */
[----:B0-----:R-:W-:-:S04]  /*0040*/  LEA R5, R0, R5, 0x9 ;  /* 0x0000000500057211 */ /* 0x001fc800078e48ff */
[----:B-1----:R-:W-:-:S13]  /*0050*/  ISETP.GE.U32.AND P0, PT, R5, UR4, PT ;  /* 0x0000000405007c0c */ /* 0x002fda000bf06070 */
[----:B------:R-:W-:Y:S05]  /*0060*/  @P0 EXIT ;  /* 0x000000000000094d */ /* 0x000fea0003800000 */
[----:B------:R-:W0:Y:S01]  /*0070*/  LDC.64 R2, c[0x0][0x380] ;  /* 0x0000e000ff027b82 */ /* 0x000e220000000a00 */
[----:B------:R-:W1:Y:S01]  /*0080*/  LDCU.64 UR4, c[0x0][0x358] ;  /* 0x00006b00ff0477ac */ /* 0x000e620008000a00 */
[----:B0-----:R-:W-:-:S06]  /*0090*/  IMAD.WIDE.U32 R2, R5, 0x4, R2 ;  /* 0x0000000405027825 */ /* 0x001fcc00078e0002 */
[----:B-1----:R-:W2:Y:S01]  /*00a0*/  LDG.E R3, desc[UR4][R2.64] ;  /* 0x0000000402037981 */ /* 0x002ea2000c1e1900 */
[----:B------:R-:W2:Y:S03]  /*00b0*/  LDC.64 R4, c[0x0][0x390] ;  /* 0x0000e400ff047b82 */ /* 0x000ea60000000a00 */
[----:B--2---:R-:W-:Y:S01]  /*00c0*/  REDG.E.ADD.F32.FTZ.RN.STRONG.GPU desc[UR4][R4.64], R3 ;  /* 0x00000003040079a6 */ /* 0x004fe2000c12f304 */
[----:B------:R-:W-:Y:S05]  /*00d0*/  EXIT ;  /* 0x000000000000794d */ /* 0x000fea0003800000 */
.L_x_0:
[----:B------:R-:W-:-:S00]  /*00e0*/  BRA `(.L_x_0) ;  /* 0xfffffffc00fc7947 */ /* 0x000fc0000383ffff */
[----:B------:R-:W-:-:S00]  /*00f0*/  NOP ;  /* 0x0000000000007918 */ /* 0x000fc00000000000 */
        /* <DEDUP_REMOVED lines=8> */
.L_x_1:


//--------------------- .nv.shared.reserved.0     --------------------------
	.section	.nv.shared.reserved.0,"aw",@nobits
	.weak		__nv_reservedSMEM_offset_0_alias
	.size		__nv_reservedSMEM_offset_0_alias, 0, 64
	.other		__nv_reservedSMEM_offset_0_alias,@"STO_CUDA_RESERVED_SHARED STV_DEFAULT"
__nv_reservedSMEM_offset_0_alias:
	.zero		0
	.zero		64


//--------------------- .nv.constant0._Z3sumPKfjPf --------------------------
	.section	.nv.constant0._Z3sumPKfjPf,"a",@progbits
	.sectionflags	@""
	.align	4
.nv.constant0._Z3sumPKfjPf:
	.zero		920


//--------------------- SYMBOLS --------------------------

	.type		.nv.reservedSmem.offset0,@object
	.size		.nv.reservedSmem.offset0,0x4
